	.headerflags	@"EF_CUDA_TEXMODE_UNIFIED EF_CUDA_64BIT_ADDRESS EF_CUDA_ACCELERATORS EF_CUDA_SM90 EF_CUDA_VIRTUAL_SM(EF_CUDA_SM90)"
	.elftype	@"ET_EXEC"


//--------------------- .nv.info                  --------------------------
	.section	.nv.info,"",@"SHT_CUDA_INFO"
	.align	4


	//----- nvinfo : EIATTR_REGCOUNT
	.align		4
        /*0000*/ 	.byte	0x04, 0x2f
        /*0002*/ 	.short	(.L_1 - .L_0)
	.align		4
.L_0:
        /*0004*/ 	.word	index@(triton_poi_fused_add_clamp_28)
        /*0008*/ 	.word	0x0000000b


	//----- nvinfo : EIATTR_MIN_STACK_SIZE
	.align		4
.L_1:
        /*000c*/ 	.byte	0x04, 0x12
        /*000e*/ 	.short	(.L_3 - .L_2)
	.align		4
.L_2:
        /*0010*/ 	.word	index@(triton_poi_fused_add_clamp_28)
        /*0014*/ 	.word	0x00000000


	//----- nvinfo : EIATTR_FRAME_SIZE
	.align		4
.L_3:
        /*0018*/ 	.byte	0x04, 0x11
        /*001a*/ 	.short	(.L_5 - .L_4)
	.align		4
.L_4:
        /*001c*/ 	.word	index@(triton_poi_fused_add_clamp_28)
        /*0020*/ 	.word	0x00000000


	//----- nvinfo : EIATTR_MIN_STACK_SIZE
	.align		4
.L_5:
        /*0024*/ 	.byte	0x04, 0x12
        /*0026*/ 	.short	(.L_7 - .L_6)
	.align		4
.L_6:
        /*0028*/ 	.word	index@(triton_poi_fused_add_clamp_28)
        /*002c*/ 	.word	0x00000000
.L_7:


//--------------------- .nv.info.triton_poi_fused_add_clamp_28 --------------------------
	.section	.nv.info.triton_poi_fused_add_clamp_28,"",@"SHT_CUDA_INFO"
	.sectionflags	@""
	.align	4


	//----- nvinfo : EIATTR_CUDA_API_VERSION
	.align		4
        /*0000*/ 	.byte	0x04, 0x37
        /*0002*/ 	.short	(.L_9 - .L_8)
.L_8:
        /*0004*/ 	.word	0x0000007c


	//----- nvinfo : EIATTR_KPARAM_INFO
	.align		4
.L_9:
        /*0008*/ 	.byte	0x04, 0x17
        /*000a*/ 	.short	(.L_11 - .L_10)
.L_10:
        /*000c*/ 	.word	0x00000000
        /*0010*/ 	.short	0x0001
        /*0012*/ 	.short	0x0008
        /*0014*/ 	.byte	0x00, 0xf0, 0x11, 0x00


	//----- nvinfo : EIATTR_KPARAM_INFO
	.align		4
.L_11:
        /*0018*/ 	.byte	0x04, 0x17
        /*001a*/ 	.short	(.L_13 - .L_12)
.L_12:
        /*001c*/ 	.word	0x00000000
        /*0020*/ 	.short	0x0000
        /*0022*/ 	.short	0x0000
        /*0024*/ 	.byte	0x00, 0xf4, 0x21, 0x00


	//----- nvinfo : EIATTR_SPARSE_MMA_MASK
	.align		4
.L_13:
        /*0028*/ 	.byte	0x03, 0x50
        /*002a*/ 	.short	0x0000


	//----- nvinfo : EIATTR_MAXREG_COUNT
	.align		4
        /*002c*/ 	.byte	0x03, 0x1b
        /*002e*/ 	.short	0x00ff


	//----- nvinfo : EIATTR_EXIT_INSTR_OFFSETS
	.align		4
        /*0030*/ 	.byte	0x04, 0x1c
        /*0032*/ 	.short	(.L_15 - .L_14)


	//   ....[0]....
.L_14:
        /*0034*/ 	.word	0x00000180


	//   ....[1]....
        /*0038*/ 	.word	0x000001d0


	//----- nvinfo : EIATTR_REQNTID
	.align		4
.L_15:
        /*003c*/ 	.byte	0x04, 0x10
        /*003e*/ 	.short	(.L_17 - .L_16)
.L_16:
        /*0040*/ 	.word	0x00000020
        /*0044*/ 	.word	0x00000001
        /*0048*/ 	.word	0x00000001


	//----- nvinfo : EIATTR_CBANK_PARAM_SIZE
	.align		4
.L_17:
        /*004c*/ 	.byte	0x03, 0x19
        /*004e*/ 	.short	0x000c


	//----- nvinfo : EIATTR_PARAM_CBANK
	.align		4
        /*0050*/ 	.byte	0x04, 0x0a
        /*0052*/ 	.short	(.L_19 - .L_18)
	.align		4
.L_18:
        /*0054*/ 	.word	index@(.nv.constant0.triton_poi_fused_add_clamp_28)
        /*0058*/ 	.short	0x0210
        /*005a*/ 	.short	0x000c


	//----- nvinfo : EIATTR_SW_WAR
	.align		4
.L_19:
        /*005c*/ 	.byte	0x04, 0x36
        /*005e*/ 	.short	(.L_21 - .L_20)
.L_20:
        /*0060*/ 	.word	0x00000008
.L_21:


//--------------------- .nv.callgraph             --------------------------
	.section	.nv.callgraph,"",@"SHT_CUDA_CALLGRAPH"
	.align	4
	.sectionentsize	8
	.align		4
        /*0000*/ 	.word	0x00000000
	.align		4
        /*0004*/ 	.word	0xffffffff
	.align		4
        /*0008*/ 	.word	0x00000000
	.align		4
        /*000c*/ 	.word	0xfffffffe
	.align		4
        /*0010*/ 	.word	0x00000000
	.align		4
        /*0014*/ 	.word	0xfffffffd
	.align		4
        /*0018*/ 	.word	0x00000000
	.align		4
        /*001c*/ 	.word	0xfffffffc


//--------------------- .text.triton_poi_fused_add_clamp_28 --------------------------
	.section	.text.triton_poi_fused_add_clamp_28,"ax",@progbits
	.align	128
        .global         triton_poi_fused_add_clamp_28
        .type           triton_poi_fused_add_clamp_28,@function
        .size           triton_poi_fused_add_clamp_28,(.L_x_1 - triton_poi_fused_add_clamp_28)
        .other          triton_poi_fused_add_clamp_28,@"STO_CUDA_ENTRY STV_DEFAULT"
triton_poi_fused_add_clamp_28:
.text.triton_poi_fused_add_clamp_28:
[----:B------:R-:W0:Y:S02]  /*0000*/  LDC R1, c[0x0][0x28] ;  /* 0x00000a00ff017b82 */ /* 0x000e240000000800 */
[----:B------:R-:W1:Y:S01]  /*0010*/  S2R R0, SR_TID.X ;  /* 0x0000000000007919 */ /* 0x000e620000002100 */
[----:B------:R-:W2:Y:S01]  /*0020*/  S2R R5, SR_CTAID.X ;  /* 0x0000000000057919 */ /* 0x000ea20000002500 */
[----:B-1----:R-:W-:-:S05]  /*0030*/  IMAD.SHL.U32 R0, R0, 0x2, RZ ;  /* 0x0000000200007824 */ /* 0x002fca00078e00ff */
[----:B------:R-:W-:-:S05]  /*0040*/  LOP3.LUT R0, R0, 0x3e, RZ, 0xc0, !PT ;  /* 0x0000003e00007812 */ /* 0x000fca00078ec0ff */
[----:B--2---:R-:W-:-:S04]  /*0050*/  IMAD R5, R5, 0x40, R0 ;  /* 0x0000004005057824 */ /* 0x004fc800078e0200 */
[C---:B------:R-:W-:Y:S01]  /*0060*/  VIADD R0, R5.reuse, 0x1 ;  /* 0x0000000105007836 */ /* 0x040fe20000000000 */
[----:B------:R-:W-:Y:S02]  /*0070*/  I2FP.F32.S32 R2, R5 ;  /* 0x0000000500027245 */ /* 0x000fe40000201400 */
[----:B------:R-:W-:Y:S02]  /*0080*/  ISETP.GE.AND P0, PT, R5, 0x40, PT ;  /* 0x000000400500780c */ /* 0x000fe40003f06270 */
[----:B------:R-:W-:Y:S01]  /*0090*/  I2FP.F32.S32 R0, R0 ;  /* 0x0000000000007245 */ /* 0x000fe20000201400 */
[----:B------:R-:W-:-:S04]  /*00a0*/  FMUL R2, R2, 0.4920634925365447998 ;  /* 0x3efbefbf02027820 */ /* 0x000fc80000400000 */
[----:B------:R-:W-:Y:S01]  /*00b0*/  FMUL R0, R0, 0.4920634925365447998 ;  /* 0x3efbefbf00007820 */ /* 0x000fe20000400000 */
[----:B------:R-:W-:Y:S02]  /*00c0*/  FMNMX R4, RZ, R2, !PT ;  /* 0x00000002ff047209 */ /* 0x000fe40007800000 */
[----:B------:R-:W1:Y:S02]  /*00d0*/  LDC.64 R2, c[0x0][0x210] ;  /* 0x00008400ff027b82 */ /* 0x000e640000000a00 */
[----:B------:R-:W-:Y:S02]  /*00e0*/  FMNMX R0, RZ, R0, !PT ;  /* 0x00000000ff007209 */ /* 0x000fe40007800000 */
[----:B------:R-:W2:Y:S08]  /*00f0*/  F2I.TRUNC.NTZ R4, R4 ;  /* 0x0000000400047305 */ /* 0x000eb0000020f100 */
[----:B------:R-:W3:Y:S01]  /*0100*/  F2I.TRUNC.NTZ R0, R0 ;  /* 0x0000000000007305 */ /* 0x000ee2000020f100 */
[----:B--2---:R-:W-:-:S05]  /*0110*/  VIMNMX R6, R4, 0x1e, PT ;  /* 0x0000001e04067848 */ /* 0x004fca0003fe0100 */
[----:B------:R-:W-:Y:S02]  /*0120*/  VIADD R6, R6, 0x1 ;  /* 0x0000000106067836 */ /* 0x000fe40000000000 */
[----:B-1----:R-:W-:Y:S01]  /*0130*/  IMAD.WIDE R2, R5, 0x8, R2 ;  /* 0x0000000805027825 */ /* 0x002fe200078e0202 */
[----:B---3--:R-:W-:Y:S02]  /*0140*/  VIMNMX R7, R0, 0x1e, PT ;  /* 0x0000001e00077848 */ /* 0x008fe40003fe0100 */
[----:B------:R-:W-:-:S03]  /*0150*/  SHF.R.S32.HI R5, RZ, 0x1f, R6 ;  /* 0x0000001fff057819 */ /* 0x000fc60000011406 */
[----:B------:R-:W-:-:S05]  /*0160*/  VIADD R8, R7, 0x1 ;  /* 0x0000000107087836 */ /* 0x000fca0000000000 */
[----:B------:R-:W-:Y:S01]  /*0170*/  SHF.R.S32.HI R7, RZ, 0x1f, R8 ;  /* 0x0000001fff077819 */ /* 0x000fe20000011408 */
[----:B------:R-:W-:Y:S06]  /*0180*/  @P0 EXIT ;  /* 0x000000000000094d */ /* 0x000fec0003800000 */
[----:B------:R-:W-:Y:S01]  /*0190*/  IMAD.MOV.U32 R4, RZ, RZ, R6 ;  /* 0x000000ffff047224 */ /* 0x000fe200078e0006 */
[----:B------:R-:W-:Y:S01]  /*01a0*/  ULDC.64 UR4, c[0x0][0x208] ;  /* 0x0000820000047ab9 */ /* 0x000fe20000000a00 */
[----:B------:R-:W-:-:S05]  /*01b0*/  IMAD.MOV.U32 R6, RZ, RZ, R8 ;  /* 0x000000ffff067224 */ /* 0x000fca00078e0008 */
[----:B------:R-:W-:Y:S01]  /*01c0*/  STG.E.128 desc[UR4][R2.64], R4 ;  /* 0x0000000402007986 */ /* 0x000fe2000c101d04 */
[----:B------:R-:W-:Y:S05]  /*01d0*/  EXIT ;  /* 0x000000000000794d */ /* 0x000fea0003800000 */
.L_x_0:
[----:B------:R-:W-:-:S00]  /*01e0*/  BRA `(.L_x_0) ;  /* 0xfffffffc00fc7947 */ /* 0x000fc0000383ffff */
[----:B------:R-:W-:-:S00]  /*01f0*/  NOP ;  /* 0x0000000000007918 */ /* 0x000fc00000000000 */
        /* <DEDUP_REMOVED lines=8> */
.L_x_1:


//--------------------- .nv.constant0.triton_poi_fused_add_clamp_28 --------------------------
	.section	.nv.constant0.triton_poi_fused_add_clamp_28,"a",@progbits
	.sectionflags	@""
	.align	4
.nv.constant0.triton_poi_fused_add_clamp_28:
	.zero		540
